//
// Generated by NVIDIA NVVM Compiler
//
// Compiler Build ID: CL-36424714
// Cuda compilation tools, release 13.0, V13.0.88
// Based on NVVM 20.0.0
//

.version 9.0
.target sm_100
.address_size 64

	// .globl	_Z5hellov
.extern .func  (.param .b32 func_retval0) vprintf
(
	.param .b64 vprintf_param_0,
	.param .b64 vprintf_param_1
)
;
.global .align 1 .b8 $str[45] = {72, 101, 108, 108, 111, 32, 119, 111, 114, 108, 100, 32, 102, 114, 111, 109, 32, 37, 105, 32, 98, 121, 32, 65, 98, 110, 101, 114, 32, 71, 97, 114, 99, 105, 97, 32, 45, 32, 50, 49, 50, 56, 53, 10};

.visible .entry _Z5hellov()
{
	.local .align 8 .b8 	__local_depot0[8];
	.reg .b64 	%SP;
	.reg .b64 	%SPL;
	.reg .pred 	%p<2>;
	.reg .b32 	%r<25>;
	.reg .b64 	%rd<5>;

	mov.u64 	%SPL, __local_depot0;
	cvta.local.u64 	%SP, %SPL;
	mov.u32 	%r2, %ctaid.z;
	mov.u32 	%r3, %nctaid.x;
	mov.u32 	%r4, %nctaid.y;
	mov.u32 	%r5, %ctaid.y;
	mov.u32 	%r6, %ctaid.x;
	mad.lo.s32 	%r7, %r4, %r2, %r5;
	mad.lo.s32 	%r8, %r7, %r3, %r6;
	mov.u32 	%r9, %ntid.x;
	mov.u32 	%r10, %ntid.y;
	mov.u32 	%r11, %ntid.z;
	mov.u32 	%r12, %tid.z;
	mov.u32 	%r13, %tid.y;
	mov.u32 	%r14, %tid.x;
	mad.lo.s32 	%r15, %r8, %r11, %r12;
	mad.lo.s32 	%r16, %r15, %r10, %r13;
	mad.lo.s32 	%r1, %r16, %r9, %r14;
	mul.lo.s32 	%r17, %r3, %r4;
	mov.u32 	%r18, %nctaid.z;
	mul.lo.s32 	%r19, %r17, %r18;
	mul.lo.s32 	%r20, %r19, %r9;
	mul.lo.s32 	%r21, %r20, %r10;
	mad.lo.s32 	%r22, %r21, %r11, -1;
	setp.ne.s32 	%p1, %r1, %r22;
	@%p1 bra 	$L__BB0_2;
	add.u64 	%rd1, %SP, 0;
	add.u64 	%rd2, %SPL, 0;
	st.local.u32 	[%rd2], %r1;
	mov.u64 	%rd3, $str;
	cvta.global.u64 	%rd4, %rd3;
	{ // callseq 0, 0
	.param .b64 param0;
	st.param.b64 	[param0], %rd4;
	.param .b64 param1;
	st.param.b64 	[param1], %rd1;
	.param .b32 retval0;
	call.uni (retval0), 
	vprintf, 
	(
	param0, 
	param1
	);
	ld.param.b32 	%r23, [retval0];
	} // callseq 0
$L__BB0_2:
	ret;

}


// ===== COMPILED SASS (sm_100) =====

	.target	sm_100

	.elftype	@"ET_EXEC"


//--------------------- .note.nv.tkinfo           --------------------------
	.section	.note.nv.tkinfo,"",@"SHT_NOTE"
	.sectionflags	@"SHF_NOTE_NV_TKINFO"
	.tkinfo
        /*0018*/ 	.word	0x00000002
        /*0030*/ 	.string	""
        /*0030*/ 	.string	"ptxas"
        /*0030*/ 	.string	"Cuda compilation tools, release 13.0, V13.0.88"
        /*0030*/ 	.string	"Build cuda_13.0.r13.0/compiler.36424714_0"
        /*0030*/ 	.string	"-arch sm_100 -m 64 "



//--------------------- .note.nv.cuinfo           --------------------------
	.section	.note.nv.cuinfo,"",@"SHT_NOTE"
	.sectionflags	@"SHF_NOTE_NV_CUINFO"
        /*0018*/ 	.short	0x0002
        /*001a*/ 	.short	0x0064
        /*001c*/ 	.short	0x0082
	.zero		2


//--------------------- .nv.info                  --------------------------
	.section	.nv.info,"",@"SHT_CUDA_INFO"
	.align	4


	//----- nvinfo : EIATTR_REGCOUNT
	.align		4
        /*0000*/ 	.byte	0x04, 0x2f
        /*0002*/ 	.short	(.L_2 - .L_1)
	.align		4
.L_1:
        /*0004*/ 	.word	index@(_Z5hellov)
        /*0008*/ 	.word	0x00000018


	//----- nvinfo : EIATTR_FRAME_SIZE
	.align		4
.L_2:
        /*000c*/ 	.byte	0x04, 0x11
        /*000e*/ 	.short	(.L_4 - .L_3)
	.align		4
.L_3:
        /*0010*/ 	.word	index@(_Z5hellov)
        /*0014*/ 	.word	0x00000008


	//----- nvinfo : EIATTR_MIN_STACK_SIZE
	.align		4
.L_4:
        /*0018*/ 	.byte	0x04, 0x12
        /*001a*/ 	.short	(.L_6 - .L_5)
	.align		4
.L_5:
        /*001c*/ 	.word	index@(_Z5hellov)
        /*0020*/ 	.word	0x00000008
.L_6:


//--------------------- .nv.compat                --------------------------
	.section	.nv.compat,"",@"SHT_CUDA_COMPAT_INFO"
	.align	4
        /*0000*/ 	.byte	0x02, 0x09, 0x00, 0x00, 0x02, 0x02, 0x01, 0x00, 0x02, 0x05, 0x05, 0x00, 0x03, 0x07, 0x01, 0x01
        /*0010*/ 	.byte	0x02, 0x03, 0x00, 0x00, 0x02, 0x06, 0x01, 0x00, 0x04, 0x0b, 0x08, 0x00, 0x09, 0x00, 0x00, 0x00
        /*0020*/ 	.byte	0x00, 0x00, 0x00, 0x00


//--------------------- .nv.info._Z5hellov        --------------------------
	.section	.nv.info._Z5hellov,"",@"SHT_CUDA_INFO"
	.sectionflags	@""
	.align	4


	//----- nvinfo : EIATTR_CUDA_API_VERSION
	.align		4
        /*0000*/ 	.byte	0x04, 0x37
        /*0002*/ 	.short	(.L_8 - .L_7)
.L_7:
        /*0004*/ 	.word	0x00000082


	//----- nvinfo : EIATTR_SPARSE_MMA_MASK
	.align		4
.L_8:
        /*0008*/ 	.byte	0x03, 0x50
        /*000a*/ 	.short	0x0000


	//----- nvinfo : EIATTR_MAXREG_COUNT
	.align		4
        /*000c*/ 	.byte	0x03, 0x1b
        /*000e*/ 	.short	0x00ff


	//----- nvinfo : EIATTR_EXTERNS
	.align		4
        /*0010*/ 	.byte	0x04, 0x0f
        /*0012*/ 	.short	(.L_10 - .L_9)


	//   ....[0]....
	.align		4
.L_9:
        /*0014*/ 	.word	index@(vprintf)


	//----- nvinfo : EIATTR_MERCURY_ISA_VERSION
	.align		4
.L_10:
        /*0018*/ 	.byte	0x03, 0x5f
        /*001a*/ 	.short	0x0101


	//----- nvinfo : EIATTR_VRC_CTA_INIT_COUNT
	.align		4
        /*001c*/ 	.byte	0x02, 0x4a
	.zero		1
	.zero		1


	//----- nvinfo : EIATTR_SYSCALL_OFFSETS
	.align		4
        /*0020*/ 	.byte	0x04, 0x46
        /*0022*/ 	.short	(.L_12 - .L_11)


	//   ....[0]....
.L_11:
        /*0024*/ 	.word	0x00000250


	//----- nvinfo : EIATTR_EXIT_INSTR_OFFSETS
	.align		4
.L_12:
        /*0028*/ 	.byte	0x04, 0x1c
        /*002a*/ 	.short	(.L_14 - .L_13)


	//   ....[0]....
.L_13:
        /*002c*/ 	.word	0x000001d0


	//   ....[1]....
        /*0030*/ 	.word	0x00000260


	//----- nvinfo : EIATTR_CRS_STACK_SIZE
	.align		4
.L_14:
        /*0034*/ 	.byte	0x04, 0x1e
        /*0036*/ 	.short	(.L_16 - .L_15)
.L_15:
        /*0038*/ 	.word	0x00000000


	//----- nvinfo : EIATTR_SW_WAR
	.align		4
.L_16:
        /*003c*/ 	.byte	0x04, 0x36
        /*003e*/ 	.short	(.L_18 - .L_17)
.L_17:
        /*0040*/ 	.word	0x00000008
.L_18:


//--------------------- .nv.callgraph             --------------------------
	.section	.nv.callgraph,"",@"SHT_CUDA_CALLGRAPH"
	.align	4
	.sectionentsize	8
	.align		4
        /*0000*/ 	.word	0x00000000
	.align		4
        /*0004*/ 	.word	0xffffffff
	.align		4
        /*0008*/ 	.word	index@(_Z5hellov)
	.align		4
        /*000c*/ 	.word	index@(vprintf)
	.align		4
        /*0010*/ 	.word	0x00000000
	.align		4
        /*0014*/ 	.word	0xfffffffe
	.align		4
        /*0018*/ 	.word	0x00000000
	.align		4
        /*001c*/ 	.word	0xfffffffd
	.align		4
        /*0020*/ 	.word	0x00000000
	.align		4
        /*0024*/ 	.word	0xfffffffc


//--------------------- .nv.constant4             --------------------------
	.section	.nv.constant4,"a",@progbits
	.align	8
	.align		8
.nv.constant4:
        /*0000*/ 	.dword	vprintf
	.align		8
        /*0008*/ 	.dword	$str


//--------------------- .text._Z5hellov           --------------------------
	.section	.text._Z5hellov,"ax",@progbits
	.align	128
        .global         _Z5hellov
        .type           _Z5hellov,@function
        .size           _Z5hellov,(.L_x_2 - _Z5hellov)
        .other          _Z5hellov,@"STO_CUDA_ENTRY STV_DEFAULT"
_Z5hellov:
.text._Z5hellov:
[----:B------:R-:W0:Y:S08]  /*0000*/  LDC R1, c[0x0][0x37c] ;  /* 0x0000df00ff017b82 */ /* 0x000e300000000800 */
[----:B------:R-:W-:Y:S01]  /*0010*/  S2UR UR4, SR_CTAID.Z ;  /* 0x00000000000479c3 */ /* 0x000fe20000002700 */
[----:B------:R-:W1:Y:S01]  /*0020*/  LDCU UR9, c[0x0][0x2fc] ;  /* 0x00005f80ff0977ac */ /* 0x000e620008000800 */
[----:B------:R-:W2:Y:S01]  /*0030*/  S2R R0, SR_TID.Z ;  /* 0x0000000000007919 */ /* 0x000ea20000002300 */
[----:B0-----:R-:W-:Y:S01]  /*0040*/  IADD3 R1, PT, PT, R1, -0x8, RZ ;  /* 0xfffffff801017810 */ /* 0x001fe20007ffe0ff */
[----:B------:R-:W0:Y:S01]  /*0050*/  LDCU UR6, c[0x0][0x370] ;  /* 0x00006e00ff0677ac */ /* 0x000e220008000800 */
[----:B------:R-:W3:Y:S03]  /*0060*/  S2R R5, SR_TID.Y ;  /* 0x0000000000057919 */ /* 0x000ee60000002200 */
[----:B------:R-:W4:Y:S01]  /*0070*/  S2UR UR7, SR_CTAID.Y ;  /* 0x00000000000779c3 */ /* 0x000f220000002600 */
[----:B------:R-:W4:Y:S01]  /*0080*/  LDCU UR5, c[0x0][0x374] ;  /* 0x00006e80ff0577ac */ /* 0x000f220008000800 */
[----:B------:R-:W5:Y:S01]  /*0090*/  S2R R7, SR_TID.X ;  /* 0x0000000000077919 */ /* 0x000f620000002100 */
[----:B------:R-:W5:Y:S05]  /*00a0*/  LDCU UR10, c[0x0][0x360] ;  /* 0x00006c00ff0a77ac */ /* 0x000f6a0008000800 */
[----:B------:R-:W1:Y:S01]  /*00b0*/  S2UR UR8, SR_CTAID.X ;  /* 0x00000000000879c3 */ /* 0x000e620000002500 */
[----:B------:R-:W3:Y:S07]  /*00c0*/  LDCU UR11, c[0x0][0x364] ;  /* 0x00006c80ff0b77ac */ /* 0x000eee0008000800 */
[----:B------:R-:W2:Y:S08]  /*00d0*/  LDC R3, c[0x0][0x368] ;  /* 0x0000da00ff037b82 */ /* 0x000eb00000000800 */
[----:B------:R-:W5:Y:S01]  /*00e0*/  LDC R2, c[0x0][0x378] ;  /* 0x0000de00ff027b82 */ /* 0x000f620000000800 */
[----:B----4-:R-:W-:-:S02]  /*00f0*/  UIMAD UR4, UR4, UR5, UR7 ;  /* 0x00000005040472a4 */ /* 0x010fc4000f8e0207 */
[----:B0-----:R-:W-:Y:S02]  /*0100*/  UIMAD UR5, UR6, UR5, URZ ;  /* 0x00000005060572a4 */ /* 0x001fe4000f8e02ff */
[----:B-1----:R-:W-:-:S06]  /*0110*/  UIMAD UR4, UR4, UR6, UR8 ;  /* 0x00000006040472a4 */ /* 0x002fcc000f8e0208 */
[----:B--2---:R-:W-:-:S04]  /*0120*/  IMAD R0, R3, UR4, R0 ;  /* 0x0000000403007c24 */ /* 0x004fc8000f8e0200 */
[----:B---3--:R-:W-:Y:S02]  /*0130*/  IMAD R0, R0, UR11, R5 ;  /* 0x0000000b00007c24 */ /* 0x008fe4000f8e0205 */
[----:B-----5:R-:W-:Y:S01]  /*0140*/  IMAD R2, R2, UR5, RZ ;  /* 0x0000000502027c24 */ /* 0x020fe2000f8e02ff */
[----:B------:R-:W0:Y:S01]  /*0150*/  LDCU UR5, c[0x0][0x2f8] ;  /* 0x00005f00ff0577ac */ /* 0x000e220008000800 */
[----:B------:R-:W-:Y:S02]  /*0160*/  IMAD R0, R0, UR10, R7 ;  /* 0x0000000a00007c24 */ /* 0x000fe4000f8e0207 */
[----:B------:R-:W-:-:S04]  /*0170*/  IMAD R2, R2, UR10, RZ ;  /* 0x0000000a02027c24 */ /* 0x000fc8000f8e02ff */
[----:B------:R-:W-:-:S04]  /*0180*/  IMAD R2, R2, UR11, RZ ;  /* 0x0000000b02027c24 */ /* 0x000fc8000f8e02ff */
[----:B------:R-:W-:-:S05]  /*0190*/  IMAD R3, R2, R3, -0x1 ;  /* 0xffffffff02037424 */ /* 0x000fca00078e0203 */
[----:B------:R-:W-:Y:S02]  /*01a0*/  ISETP.NE.AND P0, PT, R0, R3, PT ;  /* 0x000000030000720c */ /* 0x000fe40003f05270 */
[----:B0-----:R-:W-:-:S04]  /*01b0*/  IADD3 R6, P1, PT, R1, UR5, RZ ;  /* 0x0000000501067c10 */ /* 0x001fc8000ff3e0ff */
[----:B------:R-:W-:-:S07]  /*01c0*/  IADD3.X R7, PT, PT, RZ, UR9, RZ, P1, !PT ;  /* 0x00000009ff077c10 */ /* 0x000fce0008ffe4ff */
[----:B------:R-:W-:Y:S05]  /*01d0*/  @P0 EXIT ;  /* 0x000000000000094d */ /* 0x000fea0003800000 */
[----:B------:R-:W-:Y:S01]  /*01e0*/  MOV R2, 0x0 ;  /* 0x0000000000027802 */ /* 0x000fe20000000f00 */
[----:B------:R0:W-:Y:S01]  /*01f0*/  STL [R1], R0 ;  /* 0x0000000001007387 */ /* 0x0001e20000100800 */
[----:B------:R-:W1:Y:S04]  /*0200*/  LDCU.64 UR4, c[0x4][0x8] ;  /* 0x01000100ff0477ac */ /* 0x000e680008000a00 */
[----:B------:R-:W2:Y:S01]  /*0210*/  LDC.64 R2, c[0x4][R2] ;  /* 0x0100000002027b82 */ /* 0x000ea20000000a00 */
[----:B-1----:R-:W-:Y:S02]  /*0220*/  MOV R4, UR4 ;  /* 0x0000000400047c02 */ /* 0x002fe40008000f00 */
[----:B0-----:R-:W-:-:S07]  /*0230*/  MOV R5, UR5 ;  /* 0x0000000500057c02 */ /* 0x001fce0008000f00 */
[----:B------:R-:W-:-:S07]  /*0240*/  LEPC R20, `(.L_x_0) ;  /* 0x000000001014794e */ /* 0x000fce0000000000 */
[----:B--2---:R-:W-:Y:S05]  /*0250*/  CALL.ABS.NOINC R2 ;  /* 0x0000000002007343 */ /* 0x004fea0003c00000 */
.L_x_0:
[----:B------:R-:W-:Y:S05]  /*0260*/  EXIT ;  /* 0x000000000000794d */ /* 0x000fea0003800000 */
.L_x_1:
[----:B------:R-:W-:-:S00]  /*0270*/  BRA `(.L_x_1) ;  /* 0xfffffffc00fc7947 */ /* 0x000fc0000383ffff */
[----:B------:R-:W-:-:S00]  /*0280*/  NOP ;  /* 0x0000000000007918 */ /* 0x000fc00000000000 */
[----:B------:R-:W-:-:S00]  /*0290*/  NOP ;  /* 0x0000000000007918 */ /* 0x000fc00000000000 */
[----:B------:R-:W-:-:S00]  /*02a0*/  NOP ;  /* 0x0000000000007918 */ /* 0x000fc00000000000 */
[----:B------:R-:W-:-:S00]  /*02b0*/  NOP ;  /* 0x0000000000007918 */ /* 0x000fc00000000000 */
[----:B------:R-:W-:-:S00]  /*02c0*/  NOP ;  /* 0x0000000000007918 */ /* 0x000fc00000000000 */
[----:B------:R-:W-:-:S00]  /*02d0*/  NOP ;  /* 0x0000000000007918 */ /* 0x000fc00000000000 */
[----:B------:R-:W-:-:S00]  /*02e0*/  NOP ;  /* 0x0000000000007918 */ /* 0x000fc00000000000 */
[----:B------:R-:W-:-:S00]  /*02f0*/  NOP ;  /* 0x0000000000007918 */ /* 0x000fc00000000000 */
.L_x_2:


//--------------------- .nv.global.init           --------------------------
	.section	.nv.global.init,"aw",@progbits
.nv.global.init:
	.type		$str,@object
	.size		$str,(.L_0 - $str)
$str:
        /*0000*/ 	.byte	0x48, 0x65, 0x6c, 0x6c, 0x6f, 0x20, 0x77, 0x6f, 0x72, 0x6c, 0x64, 0x20, 0x66, 0x72, 0x6f, 0x6d
        /*0010*/ 	.byte	0x20, 0x25, 0x69, 0x20, 0x62, 0x79, 0x20, 0x41, 0x62, 0x6e, 0x65, 0x72, 0x20, 0x47, 0x61, 0x72
        /*0020*/ 	.byte	0x63, 0x69, 0x61, 0x20, 0x2d, 0x20, 0x32, 0x31, 0x32, 0x38, 0x35, 0x0a, 0x00
.L_0:


//--------------------- .nv.shared.reserved.0     --------------------------
	.section	.nv.shared.reserved.0,"aw",@nobits
	.weak		__nv_reservedSMEM_offset_0_alias
	.size		__nv_reservedSMEM_offset_0_alias, 0, 64
	.other		__nv_reservedSMEM_offset_0_alias,@"STO_CUDA_RESERVED_SHARED STV_DEFAULT"
__nv_reservedSMEM_offset_0_alias:
	.zero		0
	.zero		64


//--------------------- .nv.constant0._Z5hellov   --------------------------
	.section	.nv.constant0._Z5hellov,"a",@progbits
	.sectionflags	@""
	.align	4
.nv.constant0._Z5hellov:
	.zero		896


//--------------------- SYMBOLS --------------------------

	.type		.nv.reservedSmem.offset0,@object
	.size		.nv.reservedSmem.offset0,0x4
	.type		vprintf,@function
